//
// Generated by NVIDIA NVVM Compiler
//
// Compiler Build ID: CL-36424714
// Cuda compilation tools, release 13.0, V13.0.88
// Based on NVVM 20.0.0
//

.version 9.0
.target sm_100
.address_size 64

	// .globl	_Z9addGlobalPiS_S_
// _ZZ9addSharedPiS_S_E7sharedA has been demoted
// _ZZ9addSharedPiS_S_E7sharedB has been demoted
.const .align 4 .u32 constA;
.const .align 4 .u32 constB;

.visible .entry _Z9addGlobalPiS_S_(
	.param .u64 .ptr .align 1 _Z9addGlobalPiS_S__param_0,
	.param .u64 .ptr .align 1 _Z9addGlobalPiS_S__param_1,
	.param .u64 .ptr .align 1 _Z9addGlobalPiS_S__param_2
)
{
	.reg .pred 	%p<2>;
	.reg .b32 	%r<8>;
	.reg .b64 	%rd<11>;

	ld.param.u64 	%rd1, [_Z9addGlobalPiS_S__param_0];
	ld.param.u64 	%rd2, [_Z9addGlobalPiS_S__param_1];
	ld.param.u64 	%rd3, [_Z9addGlobalPiS_S__param_2];
	mov.u32 	%r2, %tid.x;
	mov.u32 	%r3, %ctaid.x;
	mov.u32 	%r4, %ntid.x;
	mad.lo.s32 	%r1, %r3, %r4, %r2;
	setp.gt.s32 	%p1, %r1, 999999;
	@%p1 bra 	$L__BB0_2;
	cvta.to.global.u64 	%rd4, %rd1;
	cvta.to.global.u64 	%rd5, %rd2;
	cvta.to.global.u64 	%rd6, %rd3;
	mul.wide.s32 	%rd7, %r1, 4;
	add.s64 	%rd8, %rd4, %rd7;
	ld.global.u32 	%r5, [%rd8];
	add.s64 	%rd9, %rd5, %rd7;
	ld.global.u32 	%r6, [%rd9];
	add.s32 	%r7, %r6, %r5;
	add.s64 	%rd10, %rd6, %rd7;
	st.global.u32 	[%rd10], %r7;
$L__BB0_2:
	ret;

}
	// .globl	_Z9addSharedPiS_S_
.visible .entry _Z9addSharedPiS_S_(
	.param .u64 .ptr .align 1 _Z9addSharedPiS_S__param_0,
	.param .u64 .ptr .align 1 _Z9addSharedPiS_S__param_1,
	.param .u64 .ptr .align 1 _Z9addSharedPiS_S__param_2
)
{
	.reg .pred 	%p<2>;
	.reg .b32 	%r<15>;
	.reg .b64 	%rd<12>;
	// demoted variable
	.shared .align 4 .b8 _ZZ9addSharedPiS_S_E7sharedA[4096];
	// demoted variable
	.shared .align 4 .b8 _ZZ9addSharedPiS_S_E7sharedB[4096];
	ld.param.u64 	%rd2, [_Z9addSharedPiS_S__param_0];
	ld.param.u64 	%rd3, [_Z9addSharedPiS_S__param_1];
	ld.param.u64 	%rd1, [_Z9addSharedPiS_S__param_2];
	cvta.to.global.u64 	%rd4, %rd3;
	cvta.to.global.u64 	%rd5, %rd2;
	mov.u32 	%r4, %tid.x;
	mov.u32 	%r5, %ctaid.x;
	mov.u32 	%r6, %ntid.x;
	mad.lo.s32 	%r1, %r5, %r6, %r4;
	mul.wide.s32 	%rd6, %r1, 4;
	add.s64 	%rd7, %rd5, %rd6;
	ld.global.u32 	%r7, [%rd7];
	shl.b32 	%r8, %r4, 2;
	mov.u32 	%r9, _ZZ9addSharedPiS_S_E7sharedA;
	add.s32 	%r2, %r9, %r8;
	st.shared.u32 	[%r2], %r7;
	add.s64 	%rd8, %rd4, %rd6;
	ld.global.u32 	%r10, [%rd8];
	mov.u32 	%r11, _ZZ9addSharedPiS_S_E7sharedB;
	add.s32 	%r3, %r11, %r8;
	st.shared.u32 	[%r3], %r10;
	bar.sync 	0;
	setp.gt.s32 	%p1, %r1, 999999;
	@%p1 bra 	$L__BB1_2;
	cvta.to.global.u64 	%rd9, %rd1;
	ld.shared.u32 	%r12, [%r2];
	ld.shared.u32 	%r13, [%r3];
	add.s32 	%r14, %r13, %r12;
	add.s64 	%rd11, %rd9, %rd6;
	st.global.u32 	[%rd11], %r14;
$L__BB1_2:
	ret;

}
	// .globl	_Z8addLocaliiPi
.visible .entry _Z8addLocaliiPi(
	.param .u32 _Z8addLocaliiPi_param_0,
	.param .u32 _Z8addLocaliiPi_param_1,
	.param .u64 .ptr .align 1 _Z8addLocaliiPi_param_2
)
{
	.reg .b32 	%r<5>;
	.reg .b64 	%rd<5>;

	ld.param.u32 	%r1, [_Z8addLocaliiPi_param_0];
	ld.param.u32 	%r2, [_Z8addLocaliiPi_param_1];
	ld.param.u64 	%rd1, [_Z8addLocaliiPi_param_2];
	cvta.to.global.u64 	%rd2, %rd1;
	mov.u32 	%r3, %tid.x;
	add.s32 	%r4, %r2, %r1;
	mul.wide.u32 	%rd3, %r3, 4;
	add.s64 	%rd4, %rd2, %rd3;
	st.global.u32 	[%rd4], %r4;
	ret;

}
	// .globl	_Z11addConstantPi
.visible .entry _Z11addConstantPi(
	.param .u64 .ptr .align 1 _Z11addConstantPi_param_0
)
{
	.reg .pred 	%p<2>;
	.reg .b32 	%r<8>;
	.reg .b64 	%rd<5>;

	ld.param.u64 	%rd1, [_Z11addConstantPi_param_0];
	mov.u32 	%r2, %tid.x;
	mov.u32 	%r3, %ctaid.x;
	mov.u32 	%r4, %ntid.x;
	mad.lo.s32 	%r1, %r3, %r4, %r2;
	setp.gt.s32 	%p1, %r1, 999999;
	@%p1 bra 	$L__BB3_2;
	cvta.to.global.u64 	%rd2, %rd1;
	ld.const.u32 	%r5, [constA];
	ld.const.u32 	%r6, [constB];
	add.s32 	%r7, %r6, %r5;
	mul.wide.s32 	%rd3, %r1, 4;
	add.s64 	%rd4, %rd2, %rd3;
	st.global.u32 	[%rd4], %r7;
$L__BB3_2:
	ret;

}


// ===== COMPILED SASS (sm_100) =====

	.target	sm_100

	.elftype	@"ET_EXEC"


//--------------------- .note.nv.tkinfo           --------------------------
	.section	.note.nv.tkinfo,"",@"SHT_NOTE"
	.sectionflags	@"SHF_NOTE_NV_TKINFO"
	.tkinfo
        /*0018*/ 	.word	0x00000002
        /*0030*/ 	.string	""
        /*0030*/ 	.string	"ptxas"
        /*0030*/ 	.string	"Cuda compilation tools, release 13.0, V13.0.88"
        /*0030*/ 	.string	"Build cuda_13.0.r13.0/compiler.36424714_0"
        /*0030*/ 	.string	"-arch sm_100 -m 64 "



//--------------------- .note.nv.cuinfo           --------------------------
	.section	.note.nv.cuinfo,"",@"SHT_NOTE"
	.sectionflags	@"SHF_NOTE_NV_CUINFO"
        /*0018*/ 	.short	0x0002
        /*001a*/ 	.short	0x0064
        /*001c*/ 	.short	0x0082
	.zero		2


//--------------------- .nv.info                  --------------------------
	.section	.nv.info,"",@"SHT_CUDA_INFO"
	.align	4


	//----- nvinfo : EIATTR_REGCOUNT
	.align		4
        /*0000*/ 	.byte	0x04, 0x2f
        /*0002*/ 	.short	(.L_3 - .L_2)
	.align		4
.L_2:
        /*0004*/ 	.word	index@(_Z9addGlobalPiS_S_)
        /*0008*/ 	.word	0x0000000c


	//----- nvinfo : EIATTR_FRAME_SIZE
	.align		4
.L_3:
        /*000c*/ 	.byte	0x04, 0x11
        /*000e*/ 	.short	(.L_5 - .L_4)
	.align		4
.L_4:
        /*0010*/ 	.word	index@(_Z9addGlobalPiS_S_)
        /*0014*/ 	.word	0x00000000


	//----- nvinfo : EIATTR_REGCOUNT
	.align		4
.L_5:
        /*0018*/ 	.byte	0x04, 0x2f
        /*001a*/ 	.short	(.L_7 - .L_6)
	.align		4
.L_6:
        /*001c*/ 	.word	index@(_Z9addSharedPiS_S_)
        /*0020*/ 	.word	0x0000000e


	//----- nvinfo : EIATTR_FRAME_SIZE
	.align		4
.L_7:
        /*0024*/ 	.byte	0x04, 0x11
        /*0026*/ 	.short	(.L_9 - .L_8)
	.align		4
.L_8:
        /*0028*/ 	.word	index@(_Z9addSharedPiS_S_)
        /*002c*/ 	.word	0x00000000


	//----- nvinfo : EIATTR_REGCOUNT
	.align		4
.L_9:
        /*0030*/ 	.byte	0x04, 0x2f
        /*0032*/ 	.short	(.L_11 - .L_10)
	.align		4
.L_10:
        /*0034*/ 	.word	index@(_Z8addLocaliiPi)
        /*0038*/ 	.word	0x0000000a


	//----- nvinfo : EIATTR_FRAME_SIZE
	.align		4
.L_11:
        /*003c*/ 	.byte	0x04, 0x11
        /*003e*/ 	.short	(.L_13 - .L_12)
	.align		4
.L_12:
        /*0040*/ 	.word	index@(_Z8addLocaliiPi)
        /*0044*/ 	.word	0x00000000


	//----- nvinfo : EIATTR_REGCOUNT
	.align		4
.L_13:
        /*0048*/ 	.byte	0x04, 0x2f
        /*004a*/ 	.short	(.L_15 - .L_14)
	.align		4
.L_14:
        /*004c*/ 	.word	index@(_Z11addConstantPi)
        /*0050*/ 	.word	0x0000000a


	//----- nvinfo : EIATTR_FRAME_SIZE
	.align		4
.L_15:
        /*0054*/ 	.byte	0x04, 0x11
        /*0056*/ 	.short	(.L_17 - .L_16)
	.align		4
.L_16:
        /*0058*/ 	.word	index@(_Z11addConstantPi)
        /*005c*/ 	.word	0x00000000


	//----- nvinfo : EIATTR_MIN_STACK_SIZE
	.align		4
.L_17:
        /*0060*/ 	.byte	0x04, 0x12
        /*0062*/ 	.short	(.L_19 - .L_18)
	.align		4
.L_18:
        /*0064*/ 	.word	index@(_Z11addConstantPi)
        /*0068*/ 	.word	0x00000000


	//----- nvinfo : EIATTR_MIN_STACK_SIZE
	.align		4
.L_19:
        /*006c*/ 	.byte	0x04, 0x12
        /*006e*/ 	.short	(.L_21 - .L_20)
	.align		4
.L_20:
        /*0070*/ 	.word	index@(_Z8addLocaliiPi)
        /*0074*/ 	.word	0x00000000


	//----- nvinfo : EIATTR_MIN_STACK_SIZE
	.align		4
.L_21:
        /*0078*/ 	.byte	0x04, 0x12
        /*007a*/ 	.short	(.L_23 - .L_22)
	.align		4
.L_22:
        /*007c*/ 	.word	index@(_Z9addSharedPiS_S_)
        /*0080*/ 	.word	0x00000000


	//----- nvinfo : EIATTR_MIN_STACK_SIZE
	.align		4
.L_23:
        /*0084*/ 	.byte	0x04, 0x12
        /*0086*/ 	.short	(.L_25 - .L_24)
	.align		4
.L_24:
        /*0088*/ 	.word	index@(_Z9addGlobalPiS_S_)
        /*008c*/ 	.word	0x00000000
.L_25:


//--------------------- .nv.compat                --------------------------
	.section	.nv.compat,"",@"SHT_CUDA_COMPAT_INFO"
	.align	4
        /*0000*/ 	.byte	0x02, 0x09, 0x00, 0x00, 0x02, 0x02, 0x01, 0x00, 0x02, 0x05, 0x05, 0x00, 0x03, 0x07, 0x01, 0x01
        /*0010*/ 	.byte	0x02, 0x03, 0x00, 0x00, 0x02, 0x06, 0x01, 0x00, 0x04, 0x0b, 0x08, 0x00, 0x09, 0x00, 0x00, 0x00
        /*0020*/ 	.byte	0x00, 0x00, 0x00, 0x00


//--------------------- .nv.info._Z11addConstantPi --------------------------
	.section	.nv.info._Z11addConstantPi,"",@"SHT_CUDA_INFO"
	.sectionflags	@""
	.align	4


	//----- nvinfo : EIATTR_CUDA_API_VERSION
	.align		4
        /*0000*/ 	.byte	0x04, 0x37
        /*0002*/ 	.short	(.L_27 - .L_26)
.L_26:
        /*0004*/ 	.word	0x00000082


	//----- nvinfo : EIATTR_KPARAM_INFO
	.align		4
.L_27:
        /*0008*/ 	.byte	0x04, 0x17
        /*000a*/ 	.short	(.L_29 - .L_28)
.L_28:
        /*000c*/ 	.word	0x00000000
        /*0010*/ 	.short	0x0000
        /*0012*/ 	.short	0x0000
        /*0014*/ 	.byte	0x00, 0xf5, 0x21, 0x00


	//----- nvinfo : EIATTR_SPARSE_MMA_MASK
	.align		4
.L_29:
        /*0018*/ 	.byte	0x03, 0x50
        /*001a*/ 	.short	0x0000


	//----- nvinfo : EIATTR_MAXREG_COUNT
	.align		4
        /*001c*/ 	.byte	0x03, 0x1b
        /*001e*/ 	.short	0x00ff


	//----- nvinfo : EIATTR_MERCURY_ISA_VERSION
	.align		4
        /*0020*/ 	.byte	0x03, 0x5f
        /*0022*/ 	.short	0x0101


	//----- nvinfo : EIATTR_VRC_CTA_INIT_COUNT
	.align		4
        /*0024*/ 	.byte	0x02, 0x4a
	.zero		1
	.zero		1


	//----- nvinfo : EIATTR_EXIT_INSTR_OFFSETS
	.align		4
        /*0028*/ 	.byte	0x04, 0x1c
        /*002a*/ 	.short	(.L_31 - .L_30)


	//   ....[0]....
.L_30:
        /*002c*/ 	.word	0x00000060


	//   ....[1]....
        /*0030*/ 	.word	0x000000d0


	//----- nvinfo : EIATTR_CBANK_PARAM_SIZE
	.align		4
.L_31:
        /*0034*/ 	.byte	0x03, 0x19
        /*0036*/ 	.short	0x0008


	//----- nvinfo : EIATTR_PARAM_CBANK
	.align		4
        /*0038*/ 	.byte	0x04, 0x0a
        /*003a*/ 	.short	(.L_33 - .L_32)
	.align		4
.L_32:
        /*003c*/ 	.word	index@(.nv.constant0._Z11addConstantPi)
        /*0040*/ 	.short	0x0380
        /*0042*/ 	.short	0x0008


	//----- nvinfo : EIATTR_SW_WAR
	.align		4
.L_33:
        /*0044*/ 	.byte	0x04, 0x36
        /*0046*/ 	.short	(.L_35 - .L_34)
.L_34:
        /*0048*/ 	.word	0x00000008
.L_35:


//--------------------- .nv.info._Z8addLocaliiPi  --------------------------
	.section	.nv.info._Z8addLocaliiPi,"",@"SHT_CUDA_INFO"
	.sectionflags	@""
	.align	4


	//----- nvinfo : EIATTR_CUDA_API_VERSION
	.align		4
        /*0000*/ 	.byte	0x04, 0x37
        /*0002*/ 	.short	(.L_37 - .L_36)
.L_36:
        /*0004*/ 	.word	0x00000082


	//----- nvinfo : EIATTR_KPARAM_INFO
	.align		4
.L_37:
        /*0008*/ 	.byte	0x04, 0x17
        /*000a*/ 	.short	(.L_39 - .L_38)
.L_38:
        /*000c*/ 	.word	0x00000000
        /*0010*/ 	.short	0x0002
        /*0012*/ 	.short	0x0008
        /*0014*/ 	.byte	0x00, 0xf5, 0x21, 0x00


	//----- nvinfo : EIATTR_KPARAM_INFO
	.align		4
.L_39:
        /*0018*/ 	.byte	0x04, 0x17
        /*001a*/ 	.short	(.L_41 - .L_40)
.L_40:
        /*001c*/ 	.word	0x00000000
        /*0020*/ 	.short	0x0001
        /*0022*/ 	.short	0x0004
        /*0024*/ 	.byte	0x00, 0xf0, 0x11, 0x00


	//----- nvinfo : EIATTR_KPARAM_INFO
	.align		4
.L_41:
        /*0028*/ 	.byte	0x04, 0x17
        /*002a*/ 	.short	(.L_43 - .L_42)
.L_42:
        /*002c*/ 	.word	0x00000000
        /*0030*/ 	.short	0x0000
        /*0032*/ 	.short	0x0000
        /*0034*/ 	.byte	0x00, 0xf0, 0x11, 0x00


	//----- nvinfo : EIATTR_SPARSE_MMA_MASK
	.align		4
.L_43:
        /*0038*/ 	.byte	0x03, 0x50
        /*003a*/ 	.short	0x0000


	//----- nvinfo : EIATTR_MAXREG_COUNT
	.align		4
        /*003c*/ 	.byte	0x03, 0x1b
        /*003e*/ 	.short	0x00ff


	//----- nvinfo : EIATTR_MERCURY_ISA_VERSION
	.align		4
        /*0040*/ 	.byte	0x03, 0x5f
        /*0042*/ 	.short	0x0101


	//----- nvinfo : EIATTR_VRC_CTA_INIT_COUNT
	.align		4
        /*0044*/ 	.byte	0x02, 0x4a
	.zero		1
	.zero		1


	//----- nvinfo : EIATTR_EXIT_INSTR_OFFSETS
	.align		4
        /*0048*/ 	.byte	0x04, 0x1c
        /*004a*/ 	.short	(.L_45 - .L_44)


	//   ....[0]....
.L_44:
        /*004c*/ 	.word	0x00000080


	//----- nvinfo : EIATTR_CBANK_PARAM_SIZE
	.align		4
.L_45:
        /*0050*/ 	.byte	0x03, 0x19
        /*0052*/ 	.short	0x0010


	//----- nvinfo : EIATTR_PARAM_CBANK
	.align		4
        /*0054*/ 	.byte	0x04, 0x0a
        /*0056*/ 	.short	(.L_47 - .L_46)
	.align		4
.L_46:
        /*0058*/ 	.word	index@(.nv.constant0._Z8addLocaliiPi)
        /*005c*/ 	.short	0x0380
        /*005e*/ 	.short	0x0010


	//----- nvinfo : EIATTR_SW_WAR
	.align		4
.L_47:
        /*0060*/ 	.byte	0x04, 0x36
        /*0062*/ 	.short	(.L_49 - .L_48)
.L_48:
        /*0064*/ 	.word	0x00000008
.L_49:


//--------------------- .nv.info._Z9addSharedPiS_S_ --------------------------
	.section	.nv.info._Z9addSharedPiS_S_,"",@"SHT_CUDA_INFO"
	.sectionflags	@""
	.align	4


	//----- nvinfo : EIATTR_CUDA_API_VERSION
	.align		4
        /*0000*/ 	.byte	0x04, 0x37
        /*0002*/ 	.short	(.L_51 - .L_50)
.L_50:
        /*0004*/ 	.word	0x00000082


	//----- nvinfo : EIATTR_KPARAM_INFO
	.align		4
.L_51:
        /*0008*/ 	.byte	0x04, 0x17
        /*000a*/ 	.short	(.L_53 - .L_52)
.L_52:
        /*000c*/ 	.word	0x00000000
        /*0010*/ 	.short	0x0002
        /*0012*/ 	.short	0x0010
        /*0014*/ 	.byte	0x00, 0xf5, 0x21, 0x00


	//----- nvinfo : EIATTR_KPARAM_INFO
	.align		4
.L_53:
        /*0018*/ 	.byte	0x04, 0x17
        /*001a*/ 	.short	(.L_55 - .L_54)
.L_54:
        /*001c*/ 	.word	0x00000000
        /*0020*/ 	.short	0x0001
        /*0022*/ 	.short	0x0008
        /*0024*/ 	.byte	0x00, 0xf5, 0x21, 0x00


	//----- nvinfo : EIATTR_KPARAM_INFO
	.align		4
.L_55:
        /*0028*/ 	.byte	0x04, 0x17
        /*002a*/ 	.short	(.L_57 - .L_56)
.L_56:
        /*002c*/ 	.word	0x00000000
        /*0030*/ 	.short	0x0000
        /*0032*/ 	.short	0x0000
        /*0034*/ 	.byte	0x00, 0xf5, 0x21, 0x00


	//----- nvinfo : EIATTR_SPARSE_MMA_MASK
	.align		4
.L_57:
        /*0038*/ 	.byte	0x03, 0x50
        /*003a*/ 	.short	0x0000


	//----- nvinfo : EIATTR_MAXREG_COUNT
	.align		4
        /*003c*/ 	.byte	0x03, 0x1b
        /*003e*/ 	.short	0x00ff


	//----- nvinfo : EIATTR_NUM_BARRIERS
	.align		4
        /*0040*/ 	.byte	0x02, 0x4c
        /*0042*/ 	.byte	0x01
	.zero		1


	//----- nvinfo : EIATTR_MERCURY_ISA_VERSION
	.align		4
        /*0044*/ 	.byte	0x03, 0x5f
        /*0046*/ 	.short	0x0101


	//----- nvinfo : EIATTR_VRC_CTA_INIT_COUNT
	.align		4
        /*0048*/ 	.byte	0x02, 0x4a
	.zero		1
	.zero		1


	//----- nvinfo : EIATTR_EXIT_INSTR_OFFSETS
	.align		4
        /*004c*/ 	.byte	0x04, 0x1c
        /*004e*/ 	.short	(.L_59 - .L_58)


	//   ....[0]....
.L_58:
        /*0050*/ 	.word	0x00000170


	//   ....[1]....
        /*0054*/ 	.word	0x000001e0


	//----- nvinfo : EIATTR_CBANK_PARAM_SIZE
	.align		4
.L_59:
        /*0058*/ 	.byte	0x03, 0x19
        /*005a*/ 	.short	0x0018


	//----- nvinfo : EIATTR_PARAM_CBANK
	.align		4
        /*005c*/ 	.byte	0x04, 0x0a
        /*005e*/ 	.short	(.L_61 - .L_60)
	.align		4
.L_60:
        /*0060*/ 	.word	index@(.nv.constant0._Z9addSharedPiS_S_)
        /*0064*/ 	.short	0x0380
        /*0066*/ 	.short	0x0018


	//----- nvinfo : EIATTR_SW_WAR
	.align		4
.L_61:
        /*0068*/ 	.byte	0x04, 0x36
        /*006a*/ 	.short	(.L_63 - .L_62)
.L_62:
        /*006c*/ 	.word	0x00000008
.L_63:


//--------------------- .nv.info._Z9addGlobalPiS_S_ --------------------------
	.section	.nv.info._Z9addGlobalPiS_S_,"",@"SHT_CUDA_INFO"
	.sectionflags	@""
	.align	4


	//----- nvinfo : EIATTR_CUDA_API_VERSION
	.align		4
        /*0000*/ 	.byte	0x04, 0x37
        /*0002*/ 	.short	(.L_65 - .L_64)
.L_64:
        /*0004*/ 	.word	0x00000082


	//----- nvinfo : EIATTR_KPARAM_INFO
	.align		4
.L_65:
        /*0008*/ 	.byte	0x04, 0x17
        /*000a*/ 	.short	(.L_67 - .L_66)
.L_66:
        /*000c*/ 	.word	0x00000000
        /*0010*/ 	.short	0x0002
        /*0012*/ 	.short	0x0010
        /*0014*/ 	.byte	0x00, 0xf5, 0x21, 0x00


	//----- nvinfo : EIATTR_KPARAM_INFO
	.align		4
.L_67:
        /*0018*/ 	.byte	0x04, 0x17
        /*001a*/ 	.short	(.L_69 - .L_68)
.L_68:
        /*001c*/ 	.word	0x00000000
        /*0020*/ 	.short	0x0001
        /*0022*/ 	.short	0x0008
        /*0024*/ 	.byte	0x00, 0xf5, 0x21, 0x00


	//----- nvinfo : EIATTR_KPARAM_INFO
	.align		4
.L_69:
        /*0028*/ 	.byte	0x04, 0x17
        /*002a*/ 	.short	(.L_71 - .L_70)
.L_70:
        /*002c*/ 	.word	0x00000000
        /*0030*/ 	.short	0x0000
        /*0032*/ 	.short	0x0000
        /*0034*/ 	.byte	0x00, 0xf5, 0x21, 0x00


	//----- nvinfo : EIATTR_SPARSE_MMA_MASK
	.align		4
.L_71:
        /*0038*/ 	.byte	0x03, 0x50
        /*003a*/ 	.short	0x0000


	//----- nvinfo : EIATTR_MAXREG_COUNT
	.align		4
        /*003c*/ 	.byte	0x03, 0x1b
        /*003e*/ 	.short	0x00ff


	//----- nvinfo : EIATTR_MERCURY_ISA_VERSION
	.align		4
        /*0040*/ 	.byte	0x03, 0x5f
        /*0042*/ 	.short	0x0101


	//----- nvinfo : EIATTR_VRC_CTA_INIT_COUNT
	.align		4
        /*0044*/ 	.byte	0x02, 0x4a
	.zero		1
	.zero		1


	//----- nvinfo : EIATTR_EXIT_INSTR_OFFSETS
	.align		4
        /*0048*/ 	.byte	0x04, 0x1c
        /*004a*/ 	.short	(.L_73 - .L_72)


	//   ....[0]....
.L_72:
        /*004c*/ 	.word	0x00000060


	//   ....[1]....
        /*0050*/ 	.word	0x00000120


	//----- nvinfo : EIATTR_CBANK_PARAM_SIZE
	.align		4
.L_73:
        /*0054*/ 	.byte	0x03, 0x19
        /*0056*/ 	.short	0x0018


	//----- nvinfo : EIATTR_PARAM_CBANK
	.align		4
        /*0058*/ 	.byte	0x04, 0x0a
        /*005a*/ 	.short	(.L_75 - .L_74)
	.align		4
.L_74:
        /*005c*/ 	.word	index@(.nv.constant0._Z9addGlobalPiS_S_)
        /*0060*/ 	.short	0x0380
        /*0062*/ 	.short	0x0018


	//----- nvinfo : EIATTR_SW_WAR
	.align		4
.L_75:
        /*0064*/ 	.byte	0x04, 0x36
        /*0066*/ 	.short	(.L_77 - .L_76)
.L_76:
        /*0068*/ 	.word	0x00000008
.L_77:


//--------------------- .nv.callgraph             --------------------------
	.section	.nv.callgraph,"",@"SHT_CUDA_CALLGRAPH"
	.align	4
	.sectionentsize	8
	.align		4
        /*0000*/ 	.word	0x00000000
	.align		4
        /*0004*/ 	.word	0xffffffff
	.align		4
        /*0008*/ 	.word	0x00000000
	.align		4
        /*000c*/ 	.word	0xfffffffe
	.align		4
        /*0010*/ 	.word	0x00000000
	.align		4
        /*0014*/ 	.word	0xfffffffd
	.align		4
        /*0018*/ 	.word	0x00000000
	.align		4
        /*001c*/ 	.word	0xfffffffc


//--------------------- .nv.constant3             --------------------------
	.section	.nv.constant3,"a",@progbits
	.align	4
.nv.constant3:
	.type		constA,@object
	.size		constA,(constB - constA)
constA:
	.zero		4
	.type		constB,@object
	.size		constB,(.L_1 - constB)
constB:
	.zero		4
.L_1:


//--------------------- .text._Z11addConstantPi   --------------------------
	.section	.text._Z11addConstantPi,"ax",@progbits
	.align	128
        .global         _Z11addConstantPi
        .type           _Z11addConstantPi,@function
        .size           _Z11addConstantPi,(.L_x_4 - _Z11addConstantPi)
        .other          _Z11addConstantPi,@"STO_CUDA_ENTRY STV_DEFAULT"
_Z11addConstantPi:
.text._Z11addConstantPi:
[----:B------:R-:W-:Y:S01]  /*0000*/  LDC R1, c[0x0][0x37c] ;  /* 0x0000df00ff017b82 */ /* 0x000fe20000000800 */
[----:B------:R-:W0:Y:S07]  /*0010*/  S2R R5, SR_TID.X ;  /* 0x0000000000057919 */ /* 0x000e2e0000002100 */
[----:B------:R-:W0:Y:S08]  /*0020*/  S2UR UR4, SR_CTAID.X ;  /* 0x00000000000479c3 */ /* 0x000e300000002500 */
[----:B------:R-:W0:Y:S02]  /*0030*/  LDC R0, c[0x0][0x360] ;  /* 0x0000d800ff007b82 */ /* 0x000e240000000800 */
[----:B0-----:R-:W-:-:S05]  /*0040*/  IMAD R5, R0, UR4, R5 ;  /* 0x0000000400057c24 */ /* 0x001fca000f8e0205 */
[----:B------:R-:W-:-:S13]  /*0050*/  ISETP.GT.AND P0, PT, R5, 0xf423f, PT ;  /* 0x000f423f0500780c */ /* 0x000fda0003f04270 */
[----:B------:R-:W-:Y:S05]  /*0060*/  @P0 EXIT ;  /* 0x000000000000094d */ /* 0x000fea0003800000 */
[----:B------:R-:W0:Y:S01]  /*0070*/  LDC.64 R6, c[0x3][RZ] ;  /* 0x00c00000ff067b82 */ /* 0x000e220000000a00 */
[----:B------:R-:W1:Y:S07]  /*0080*/  LDCU.64 UR4, c[0x0][0x358] ;  /* 0x00006b00ff0477ac */ /* 0x000e6e0008000a00 */
[----:B------:R-:W2:Y:S01]  /*0090*/  LDC.64 R2, c[0x0][0x380] ;  /* 0x0000e000ff027b82 */ /* 0x000ea20000000a00 */
[----:B0-----:R-:W-:Y:S01]  /*00a0*/  IADD3 R7, PT, PT, R7, R6, RZ ;  /* 0x0000000607077210 */ /* 0x001fe20007ffe0ff */
[----:B--2---:R-:W-:-:S05]  /*00b0*/  IMAD.WIDE R2, R5, 0x4, R2 ;  /* 0x0000000405027825 */ /* 0x004fca00078e0202 */
[----:B-1----:R-:W-:Y:S01]  /*00c0*/  STG.E desc[UR4][R2.64], R7 ;  /* 0x0000000702007986 */ /* 0x002fe2000c101904 */
[----:B------:R-:W-:Y:S05]  /*00d0*/  EXIT ;  /* 0x000000000000794d */ /* 0x000fea0003800000 */
.L_x_0:
[----:B------:R-:W-:-:S00]  /*00e0*/  BRA `(.L_x_0) ;  /* 0xfffffffc00fc7947 */ /* 0x000fc0000383ffff */
[----:B------:R-:W-:-:S00]  /*00f0*/  NOP ;  /* 0x0000000000007918 */ /* 0x000fc00000000000 */
        /* <DEDUP_REMOVED lines=8> */
.L_x_4:


//--------------------- .text._Z8addLocaliiPi     --------------------------
	.section	.text._Z8addLocaliiPi,"ax",@progbits
	.align	128
        .global         _Z8addLocaliiPi
        .type           _Z8addLocaliiPi,@function
        .size           _Z8addLocaliiPi,(.L_x_5 - _Z8addLocaliiPi)
        .other          _Z8addLocaliiPi,@"STO_CUDA_ENTRY STV_DEFAULT"
_Z8addLocaliiPi:
.text._Z8addLocaliiPi:
[----:B------:R-:W-:Y:S01]  /*0000*/  LDC R1, c[0x0][0x37c] ;  /* 0x0000df00ff017b82 */ /* 0x000fe20000000800 */
[----:B------:R-:W0:Y:S07]  /*0010*/  S2R R7, SR_TID.X ;  /* 0x0000000000077919 */ /* 0x000e2e0000002100 */
[----:B------:R-:W1:Y:S01]  /*0020*/  LDC.64 R4, c[0x0][0x380] ;  /* 0x0000e000ff047b82 */ /* 0x000e620000000a00 */
[----:B------:R-:W2:Y:S07]  /*0030*/  LDCU.64 UR4, c[0x0][0x358] ;  /* 0x00006b00ff0477ac */ /* 0x000eae0008000a00 */
[----:B------:R-:W0:Y:S01]  /*0040*/  LDC.64 R2, c[0x0][0x388] ;  /* 0x0000e200ff027b82 */ /* 0x000e220000000a00 */
[----:B-1----:R-:W-:Y:S01]  /*0050*/  IADD3 R5, PT, PT, R5, R4, RZ ;  /* 0x0000000405057210 */ /* 0x002fe20007ffe0ff */
[----:B0-----:R-:W-:-:S05]  /*0060*/  IMAD.WIDE.U32 R2, R7, 0x4, R2 ;  /* 0x0000000407027825 */ /* 0x001fca00078e0002 */
[----:B--2---:R-:W-:Y:S01]  /*0070*/  STG.E desc[UR4][R2.64], R5 ;  /* 0x0000000502007986 */ /* 0x004fe2000c101904 */
[----:B------:R-:W-:Y:S05]  /*0080*/  EXIT ;  /* 0x000000000000794d */ /* 0x000fea0003800000 */
.L_x_1:
        /* <DEDUP_REMOVED lines=15> */
.L_x_5:


//--------------------- .text._Z9addSharedPiS_S_  --------------------------
	.section	.text._Z9addSharedPiS_S_,"ax",@progbits
	.align	128
        .global         _Z9addSharedPiS_S_
        .type           _Z9addSharedPiS_S_,@function
        .size           _Z9addSharedPiS_S_,(.L_x_6 - _Z9addSharedPiS_S_)
        .other          _Z9addSharedPiS_S_,@"STO_CUDA_ENTRY STV_DEFAULT"
_Z9addSharedPiS_S_:
.text._Z9addSharedPiS_S_:
[----:B------:R-:W-:Y:S01]  /*0000*/  LDC R1, c[0x0][0x37c] ;  /* 0x0000df00ff017b82 */ /* 0x000fe20000000800 */
[----:B------:R-:W0:Y:S07]  /*0010*/  S2R R11, SR_TID.X ;  /* 0x00000000000b7919 */ /* 0x000e2e0000002100 */
[----:B------:R-:W0:Y:S01]  /*0020*/  S2UR UR4, SR_CTAID.X ;  /* 0x00000000000479c3 */ /* 0x000e220000002500 */
[----:B------:R-:W1:Y:S07]  /*0030*/  LDCU.64 UR8, c[0x0][0x358] ;  /* 0x00006b00ff0877ac */ /* 0x000e6e0008000a00 */
[----:B------:R-:W0:Y:S08]  /*0040*/  LDC R0, c[0x0][0x360] ;  /* 0x0000d800ff007b82 */ /* 0x000e300000000800 */
[----:B------:R-:W2:Y:S08]  /*0050*/  LDC.64 R2, c[0x0][0x380] ;  /* 0x0000e000ff027b82 */ /* 0x000eb00000000a00 */
[----:B------:R-:W3:Y:S01]  /*0060*/  LDC.64 R4, c[0x0][0x388] ;  /* 0x0000e200ff047b82 */ /* 0x000ee20000000a00 */
[----:B0-----:R-:W-:-:S04]  /*0070*/  IMAD R7, R0, UR4, R11 ;  /* 0x0000000400077c24 */ /* 0x001fc8000f8e020b */
[----:B--2---:R-:W-:-:S06]  /*0080*/  IMAD.WIDE R2, R7, 0x4, R2 ;  /* 0x0000000407027825 */ /* 0x004fcc00078e0202 */
[----:B-1----:R-:W2:Y:S01]  /*0090*/  LDG.E R2, desc[UR8][R2.64] ;  /* 0x0000000802027981 */ /* 0x002ea2000c1e1900 */
[----:B---3--:R-:W-:-:S06]  /*00a0*/  IMAD.WIDE R4, R7, 0x4, R4 ;  /* 0x0000000407047825 */ /* 0x008fcc00078e0204 */
[----:B------:R-:W3:Y:S01]  /*00b0*/  LDG.E R4, desc[UR8][R4.64] ;  /* 0x0000000804047981 */ /* 0x000ee2000c1e1900 */
[----:B------:R-:W0:Y:S01]  /*00c0*/  S2UR UR6, SR_CgaCtaId ;  /* 0x00000000000679c3 */ /* 0x000e220000008800 */
[----:B------:R-:W-:Y:S02]  /*00d0*/  UMOV UR4, 0x400 ;  /* 0x0000040000047882 */ /* 0x000fe40000000000 */
[----:B------:R-:W-:Y:S02]  /*00e0*/  UIADD3 UR5, UPT, UPT, UR4, 0x1000, URZ ;  /* 0x0000100004057890 */ /* 0x000fe4000fffe0ff */
[----:B0-----:R-:W-:Y:S02]  /*00f0*/  ULEA UR4, UR6, UR4, 0x18 ;  /* 0x0000000406047291 */ /* 0x001fe4000f8ec0ff */
[----:B------:R-:W-:-:S04]  /*0100*/  ULEA UR5, UR6, UR5, 0x18 ;  /* 0x0000000506057291 */ /* 0x000fc8000f8ec0ff */
[C---:B------:R-:W-:Y:S02]  /*0110*/  LEA R9, R11.reuse, UR4, 0x2 ;  /* 0x000000040b097c11 */ /* 0x040fe4000f8e10ff */
[----:B------:R-:W-:Y:S02]  /*0120*/  LEA R11, R11, UR5, 0x2 ;  /* 0x000000050b0b7c11 */ /* 0x000fe4000f8e10ff */
[----:B------:R-:W-:Y:S01]  /*0130*/  ISETP.GT.AND P0, PT, R7, 0xf423f, PT ;  /* 0x000f423f0700780c */ /* 0x000fe20003f04270 */
[----:B--2---:R0:W-:Y:S04]  /*0140*/  STS [R9], R2 ;  /* 0x0000000209007388 */ /* 0x0041e80000000800 */
[----:B---3--:R0:W-:Y:S01]  /*0150*/  STS [R11], R4 ;  /* 0x000000040b007388 */ /* 0x0081e20000000800 */
[----:B------:R-:W-:Y:S07]  /*0160*/  BAR.SYNC.DEFER_BLOCKING 0x0 ;  /* 0x0000000000007b1d */ /* 0x000fee0000010000 */
[----:B------:R-:W-:Y:S05]  /*0170*/  @P0 EXIT ;  /* 0x000000000000094d */ /* 0x000fea0003800000 */
[----:B0-----:R-:W-:Y:S01]  /*0180*/  LDS R9, [R9] ;  /* 0x0000000009097984 */ /* 0x001fe20000000800 */
[----:B------:R-:W0:Y:S03]  /*0190*/  LDC.64 R2, c[0x0][0x390] ;  /* 0x0000e400ff027b82 */ /* 0x000e260000000a00 */
[----:B------:R-:W1:Y:S01]  /*01a0*/  LDS R0, [R11] ;  /* 0x000000000b007984 */ /* 0x000e620000000800 */
[----:B0-----:R-:W-:Y:S01]  /*01b0*/  IMAD.WIDE R2, R7, 0x4, R2 ;  /* 0x0000000407027825 */ /* 0x001fe200078e0202 */
[----:B-1----:R-:W-:-:S05]  /*01c0*/  IADD3 R5, PT, PT, R9, R0, RZ ;  /* 0x0000000009057210 */ /* 0x002fca0007ffe0ff */
[----:B------:R-:W-:Y:S01]  /*01d0*/  STG.E desc[UR8][R2.64], R5 ;  /* 0x0000000502007986 */ /* 0x000fe2000c101908 */
[----:B------:R-:W-:Y:S05]  /*01e0*/  EXIT ;  /* 0x000000000000794d */ /* 0x000fea0003800000 */
.L_x_2:
        /* <DEDUP_REMOVED lines=9> */
.L_x_6:


//--------------------- .text._Z9addGlobalPiS_S_  --------------------------
	.section	.text._Z9addGlobalPiS_S_,"ax",@progbits
	.align	128
        .global         _Z9addGlobalPiS_S_
        .type           _Z9addGlobalPiS_S_,@function
        .size           _Z9addGlobalPiS_S_,(.L_x_7 - _Z9addGlobalPiS_S_)
        .other          _Z9addGlobalPiS_S_,@"STO_CUDA_ENTRY STV_DEFAULT"
_Z9addGlobalPiS_S_:
.text._Z9addGlobalPiS_S_:
        /* <DEDUP_REMOVED lines=9> */
[----:B------:R-:W2:Y:S08]  /*0090*/  LDC.64 R4, c[0x0][0x388] ;  /* 0x0000e200ff047b82 */ /* 0x000eb00000000a00 */
[----:B------:R-:W3:Y:S01]  /*00a0*/  LDC.64 R6, c[0x0][0x390] ;  /* 0x0000e400ff067b82 */ /* 0x000ee20000000a00 */
[----:B0-----:R-:W-:-:S06]  /*00b0*/  IMAD.WIDE R2, R9, 0x4, R2 ;  /* 0x0000000409027825 */ /* 0x001fcc00078e0202 */
[----:B-1----:R-:W4:Y:S01]  /*00c0*/  LDG.E R2, desc[UR4][R2.64] ;  /* 0x0000000402027981 */ /* 0x002f22000c1e1900 */
[----:B--2---:R-:W-:-:S06]  /*00d0*/  IMAD.WIDE R4, R9, 0x4, R4 ;  /* 0x0000000409047825 */ /* 0x004fcc00078e0204 */
[----:B------:R-:W4:Y:S01]  /*00e0*/  LDG.E R5, desc[UR4][R4.64] ;  /* 0x0000000404057981 */ /* 0x000f22000c1e1900 */
[----:B---3--:R-:W-:Y:S01]  /*00f0*/  IMAD.WIDE R6, R9, 0x4, R6 ;  /* 0x0000000409067825 */ /* 0x008fe200078e0206 */
[----:B----4-:R-:W-:-:S05]  /*0100*/  IADD3 R9, PT, PT, R2, R5, RZ ;  /* 0x0000000502097210 */ /* 0x010fca0007ffe0ff */
[----:B------:R-:W-:Y:S01]  /*0110*/  STG.E desc[UR4][R6.64], R9 ;  /* 0x0000000906007986 */ /* 0x000fe2000c101904 */
[----:B------:R-:W-:Y:S05]  /*0120*/  EXIT ;  /* 0x000000000000794d */ /* 0x000fea0003800000 */
.L_x_3:
        /* <DEDUP_REMOVED lines=13> */
.L_x_7:


//--------------------- .nv.shared.reserved.0     --------------------------
	.section	.nv.shared.reserved.0,"aw",@nobits
	.weak		__nv_reservedSMEM_offset_0_alias
	.size		__nv_reservedSMEM_offset_0_alias, 0, 64
	.other		__nv_reservedSMEM_offset_0_alias,@"STO_CUDA_RESERVED_SHARED STV_DEFAULT"
__nv_reservedSMEM_offset_0_alias:
	.zero		0
	.zero		64


//--------------------- .nv.shared._Z9addSharedPiS_S_ --------------------------
	.section	.nv.shared._Z9addSharedPiS_S_,"aw",@nobits
	.sectionflags	@""
	.align	4
.nv.shared._Z9addSharedPiS_S_:
	.zero		9216


//--------------------- .nv.constant0._Z11addConstantPi --------------------------
	.section	.nv.constant0._Z11addConstantPi,"a",@progbits
	.sectionflags	@""
	.align	4
.nv.constant0._Z11addConstantPi:
	.zero		904


//--------------------- .nv.constant0._Z8addLocaliiPi --------------------------
	.section	.nv.constant0._Z8addLocaliiPi,"a",@progbits
	.sectionflags	@""
	.align	4
.nv.constant0._Z8addLocaliiPi:
	.zero		912


//--------------------- .nv.constant0._Z9addSharedPiS_S_ --------------------------
	.section	.nv.constant0._Z9addSharedPiS_S_,"a",@progbits
	.sectionflags	@""
	.align	4
.nv.constant0._Z9addSharedPiS_S_:
	.zero		920


//--------------------- .nv.constant0._Z9addGlobalPiS_S_ --------------------------
	.section	.nv.constant0._Z9addGlobalPiS_S_,"a",@progbits
	.sectionflags	@""
	.align	4
.nv.constant0._Z9addGlobalPiS_S_:
	.zero		920


//--------------------- SYMBOLS --------------------------

	.type		.nv.reservedSmem.offset0,@object
	.size		.nv.reservedSmem.offset0,0x4
	.type		.nv.reservedSmem.cap,@object
	.size		.nv.reservedSmem.cap,0x4
